//
// Generated by NVIDIA NVVM Compiler
//
// Compiler Build ID: CL-36424714
// Cuda compilation tools, release 13.0, V13.0.88
// Based on NVVM 20.0.0
//

.version 9.0
.target sm_100
.address_size 64

	// .globl	_Z12range_kernelPf4echo
.global .attribute(.managed) .align 4 .b8 data[20];

.visible .entry _Z12range_kernelPf4echo(
	.param .u64 .ptr .align 1 _Z12range_kernelPf4echo_param_0,
	.param .align 4 .b8 _Z12range_kernelPf4echo_param_1[204]
)
{
	.reg .pred 	%p<2>;
	.reg .b32 	%r<4>;
	.reg .b32 	%f<2>;
	.reg .b64 	%rd<5>;

	ld.param.u64 	%rd1, [_Z12range_kernelPf4echo_param_0];
	cvta.to.global.u64 	%rd2, %rd1;
	mov.u32 	%r1, %ctaid.x;
	ld.param.u32 	%r2, [_Z12range_kernelPf4echo_param_1];
	setp.eq.s32 	%p1, %r2, 0;
	selp.b32 	%r3, 0, %r1, %p1;
	cvt.rn.f32.u32 	%f1, %r1;
	mul.wide.u32 	%rd3, %r3, 4;
	add.s64 	%rd4, %rd2, %rd3;
	st.global.f32 	[%rd4], %f1;
	ret;

}


// ===== COMPILED SASS (sm_100) =====

	.target	sm_100

	.elftype	@"ET_EXEC"


//--------------------- .note.nv.tkinfo           --------------------------
	.section	.note.nv.tkinfo,"",@"SHT_NOTE"
	.sectionflags	@"SHF_NOTE_NV_TKINFO"
	.tkinfo
        /*0018*/ 	.word	0x00000002
        /*0030*/ 	.string	""
        /*0030*/ 	.string	"ptxas"
        /*0030*/ 	.string	"Cuda compilation tools, release 13.0, V13.0.88"
        /*0030*/ 	.string	"Build cuda_13.0.r13.0/compiler.36424714_0"
        /*0030*/ 	.string	"-arch sm_100 -m 64 "



//--------------------- .note.nv.cuinfo           --------------------------
	.section	.note.nv.cuinfo,"",@"SHT_NOTE"
	.sectionflags	@"SHF_NOTE_NV_CUINFO"
        /*0018*/ 	.short	0x0002
        /*001a*/ 	.short	0x0064
        /*001c*/ 	.short	0x0082
	.zero		2


//--------------------- .nv.info                  --------------------------
	.section	.nv.info,"",@"SHT_CUDA_INFO"
	.align	4


	//----- nvinfo : EIATTR_REGCOUNT
	.align		4
        /*0000*/ 	.byte	0x04, 0x2f
        /*0002*/ 	.short	(.L_2 - .L_1)
	.align		4
.L_1:
        /*0004*/ 	.word	index@(_Z12range_kernelPf4echo)
        /*0008*/ 	.word	0x0000000a


	//----- nvinfo : EIATTR_FRAME_SIZE
	.align		4
.L_2:
        /*000c*/ 	.byte	0x04, 0x11
        /*000e*/ 	.short	(.L_4 - .L_3)
	.align		4
.L_3:
        /*0010*/ 	.word	index@(_Z12range_kernelPf4echo)
        /*0014*/ 	.word	0x00000000


	//----- nvinfo : EIATTR_MIN_STACK_SIZE
	.align		4
.L_4:
        /*0018*/ 	.byte	0x04, 0x12
        /*001a*/ 	.short	(.L_6 - .L_5)
	.align		4
.L_5:
        /*001c*/ 	.word	index@(_Z12range_kernelPf4echo)
        /*0020*/ 	.word	0x00000000
.L_6:


//--------------------- .nv.compat                --------------------------
	.section	.nv.compat,"",@"SHT_CUDA_COMPAT_INFO"
	.align	4
        /*0000*/ 	.byte	0x02, 0x09, 0x00, 0x00, 0x02, 0x02, 0x01, 0x00, 0x02, 0x05, 0x05, 0x00, 0x03, 0x07, 0x01, 0x01
        /*0010*/ 	.byte	0x02, 0x03, 0x00, 0x00, 0x02, 0x06, 0x01, 0x00, 0x04, 0x0b, 0x08, 0x00, 0x09, 0x00, 0x00, 0x00
        /*0020*/ 	.byte	0x00, 0x00, 0x00, 0x00


//--------------------- .nv.info._Z12range_kernelPf4echo --------------------------
	.section	.nv.info._Z12range_kernelPf4echo,"",@"SHT_CUDA_INFO"
	.sectionflags	@""
	.align	4


	//----- nvinfo : EIATTR_CUDA_API_VERSION
	.align		4
        /*0000*/ 	.byte	0x04, 0x37
        /*0002*/ 	.short	(.L_8 - .L_7)
.L_7:
        /*0004*/ 	.word	0x00000082


	//----- nvinfo : EIATTR_KPARAM_INFO
	.align		4
.L_8:
        /*0008*/ 	.byte	0x04, 0x17
        /*000a*/ 	.short	(.L_10 - .L_9)
.L_9:
        /*000c*/ 	.word	0x00000000
        /*0010*/ 	.short	0x0001
        /*0012*/ 	.short	0x0008
        /*0014*/ 	.byte	0x00, 0xf0, 0x31, 0x03


	//----- nvinfo : EIATTR_KPARAM_INFO
	.align		4
.L_10:
        /*0018*/ 	.byte	0x04, 0x17
        /*001a*/ 	.short	(.L_12 - .L_11)
.L_11:
        /*001c*/ 	.word	0x00000000
        /*0020*/ 	.short	0x0000
        /*0022*/ 	.short	0x0000
        /*0024*/ 	.byte	0x00, 0xf5, 0x21, 0x00


	//----- nvinfo : EIATTR_SPARSE_MMA_MASK
	.align		4
.L_12:
        /*0028*/ 	.byte	0x03, 0x50
        /*002a*/ 	.short	0x0000


	//----- nvinfo : EIATTR_MAXREG_COUNT
	.align		4
        /*002c*/ 	.byte	0x03, 0x1b
        /*002e*/ 	.short	0x00ff


	//----- nvinfo : EIATTR_MERCURY_ISA_VERSION
	.align		4
        /*0030*/ 	.byte	0x03, 0x5f
        /*0032*/ 	.short	0x0101


	//----- nvinfo : EIATTR_VRC_CTA_INIT_COUNT
	.align		4
        /*0034*/ 	.byte	0x02, 0x4a
	.zero		1
	.zero		1


	//----- nvinfo : EIATTR_EXIT_INSTR_OFFSETS
	.align		4
        /*0038*/ 	.byte	0x04, 0x1c
        /*003a*/ 	.short	(.L_14 - .L_13)


	//   ....[0]....
.L_13:
        /*003c*/ 	.word	0x000000a0


	//----- nvinfo : EIATTR_CBANK_PARAM_SIZE
	.align		4
.L_14:
        /*0040*/ 	.byte	0x03, 0x19
        /*0042*/ 	.short	0x00d4


	//----- nvinfo : EIATTR_PARAM_CBANK
	.align		4
        /*0044*/ 	.byte	0x04, 0x0a
        /*0046*/ 	.short	(.L_16 - .L_15)
	.align		4
.L_15:
        /*0048*/ 	.word	index@(.nv.constant0._Z12range_kernelPf4echo)
        /*004c*/ 	.short	0x0380
        /*004e*/ 	.short	0x00d4


	//----- nvinfo : EIATTR_SW_WAR
	.align		4
.L_16:
        /*0050*/ 	.byte	0x04, 0x36
        /*0052*/ 	.short	(.L_18 - .L_17)
.L_17:
        /*0054*/ 	.word	0x00000008
.L_18:


//--------------------- .nv.callgraph             --------------------------
	.section	.nv.callgraph,"",@"SHT_CUDA_CALLGRAPH"
	.align	4
	.sectionentsize	8
	.align		4
        /*0000*/ 	.word	0x00000000
	.align		4
        /*0004*/ 	.word	0xffffffff
	.align		4
        /*0008*/ 	.word	0x00000000
	.align		4
        /*000c*/ 	.word	0xfffffffe
	.align		4
        /*0010*/ 	.word	0x00000000
	.align		4
        /*0014*/ 	.word	0xfffffffd
	.align		4
        /*0018*/ 	.word	0x00000000
	.align		4
        /*001c*/ 	.word	0xfffffffc


//--------------------- .nv.constant4             --------------------------
	.section	.nv.constant4,"a",@progbits
	.align	8
	.align		8
.nv.constant4:
        /*0000*/ 	.dword	data


//--------------------- .text._Z12range_kernelPf4echo --------------------------
	.section	.text._Z12range_kernelPf4echo,"ax",@progbits
	.align	128
        .global         _Z12range_kernelPf4echo
        .type           _Z12range_kernelPf4echo,@function
        .size           _Z12range_kernelPf4echo,(.L_x_1 - _Z12range_kernelPf4echo)
        .other          _Z12range_kernelPf4echo,@"STO_CUDA_ENTRY STV_DEFAULT"
_Z12range_kernelPf4echo:
.text._Z12range_kernelPf4echo:
[----:B------:R-:W-:Y:S01]  /*0000*/  LDC R1, c[0x0][0x37c] ;  /* 0x0000df00ff017b82 */ /* 0x000fe20000000800 */
[----:B------:R-:W0:Y:S07]  /*0010*/  S2R R7, SR_CTAID.X ;  /* 0x0000000000077919 */ /* 0x000e2e0000002500 */
[----:B------:R-:W1:Y:S01]  /*0020*/  LDC R0, c[0x0][0x388] ;  /* 0x0000e200ff007b82 */ /* 0x000e620000000800 */
[----:B------:R-:W2:Y:S07]  /*0030*/  LDCU.64 UR4, c[0x0][0x358] ;  /* 0x00006b00ff0477ac */ /* 0x000eae0008000a00 */
[----:B------:R-:W3:Y:S01]  /*0040*/  LDC.64 R2, c[0x0][0x380] ;  /* 0x0000e000ff027b82 */ /* 0x000ee20000000a00 */
[----:B-1----:R-:W-:-:S04]  /*0050*/  ISETP.NE.AND P0, PT, R0, RZ, PT ;  /* 0x000000ff0000720c */ /* 0x002fc80003f05270 */
[----:B0-----:R-:W-:Y:S02]  /*0060*/  SEL R5, R7, RZ, P0 ;  /* 0x000000ff07057207 */ /* 0x001fe40000000000 */
[----:B------:R-:W-:-:S03]  /*0070*/  I2FP.F32.U32 R7, R7 ;  /* 0x0000000700077245 */ /* 0x000fc60000201000 */
[----:B---3--:R-:W-:-:S05]  /*0080*/  IMAD.WIDE.U32 R2, R5, 0x4, R2 ;  /* 0x0000000405027825 */ /* 0x008fca00078e0002 */
[----:B--2---:R-:W-:Y:S01]  /*0090*/  STG.E desc[UR4][R2.64], R7 ;  /* 0x0000000702007986 */ /* 0x004fe2000c101904 */
[----:B------:R-:W-:Y:S05]  /*00a0*/  EXIT ;  /* 0x000000000000794d */ /* 0x000fea0003800000 */
.L_x_0:
[----:B------:R-:W-:-:S00]  /*00b0*/  BRA `(.L_x_0) ;  /* 0xfffffffc00fc7947 */ /* 0x000fc0000383ffff */
[----:B------:R-:W-:-:S00]  /*00c0*/  NOP ;  /* 0x0000000000007918 */ /* 0x000fc00000000000 */
        /* <DEDUP_REMOVED lines=11> */
.L_x_1:


//--------------------- .nv.shared.reserved.0     --------------------------
	.section	.nv.shared.reserved.0,"aw",@nobits
	.weak		__nv_reservedSMEM_offset_0_alias
	.size		__nv_reservedSMEM_offset_0_alias, 0, 64
	.other		__nv_reservedSMEM_offset_0_alias,@"STO_CUDA_RESERVED_SHARED STV_DEFAULT"
__nv_reservedSMEM_offset_0_alias:
	.zero		0
	.zero		64


//--------------------- .nv.global                --------------------------
	.section	.nv.global,"aw",@nobits
	.align	4
.nv.global:
	.type		data,@object
	.size		data,(.L_0 - data)
	.other		data,@"STV_DEFAULT STO_CUDA_MANAGED"
data:
	.zero		20
.L_0:


//--------------------- .nv.constant0._Z12range_kernelPf4echo --------------------------
	.section	.nv.constant0._Z12range_kernelPf4echo,"a",@progbits
	.sectionflags	@""
	.align	4
.nv.constant0._Z12range_kernelPf4echo:
	.zero		1108


//--------------------- SYMBOLS --------------------------

	.type		.nv.reservedSmem.offset0,@object
	.size		.nv.reservedSmem.offset0,0x4
